//
// Generated by NVIDIA NVVM Compiler
//
// Compiler Build ID: CL-36424714
// Cuda compilation tools, release 13.0, V13.0.88
// Based on NVVM 20.0.0
//

.version 9.0
.target sm_100
.address_size 64

	// .globl	_Z13what_is_my_idiPjS_S_S_Pl

.visible .entry _Z13what_is_my_idiPjS_S_S_Pl(
	.param .u32 _Z13what_is_my_idiPjS_S_S_Pl_param_0,
	.param .u64 .ptr .align 1 _Z13what_is_my_idiPjS_S_S_Pl_param_1,
	.param .u64 .ptr .align 1 _Z13what_is_my_idiPjS_S_S_Pl_param_2,
	.param .u64 .ptr .align 1 _Z13what_is_my_idiPjS_S_S_Pl_param_3,
	.param .u64 .ptr .align 1 _Z13what_is_my_idiPjS_S_S_Pl_param_4,
	.param .u64 .ptr .align 1 _Z13what_is_my_idiPjS_S_S_Pl_param_5
)
{
	.reg .b32 	%r<6>;
	.reg .b64 	%rd<19>;

	ld.param.u64 	%rd2, [_Z13what_is_my_idiPjS_S_S_Pl_param_1];
	ld.param.u64 	%rd3, [_Z13what_is_my_idiPjS_S_S_Pl_param_2];
	ld.param.u64 	%rd4, [_Z13what_is_my_idiPjS_S_S_Pl_param_3];
	ld.param.u64 	%rd5, [_Z13what_is_my_idiPjS_S_S_Pl_param_4];
	ld.param.u64 	%rd6, [_Z13what_is_my_idiPjS_S_S_Pl_param_5];
	cvta.to.global.u64 	%rd7, %rd6;
	cvta.to.global.u64 	%rd8, %rd5;
	cvta.to.global.u64 	%rd9, %rd4;
	cvta.to.global.u64 	%rd10, %rd3;
	cvta.to.global.u64 	%rd11, %rd2;
	mov.u32 	%r1, %ctaid.x;
	mov.u32 	%r2, %ntid.x;
	mov.u32 	%r3, %tid.x;
	mad.lo.s32 	%r4, %r1, %r2, %r3;
	mul.wide.u32 	%rd12, %r4, 4;
	add.s64 	%rd13, %rd11, %rd12;
	st.global.u32 	[%rd13], %r1;
	add.s64 	%rd14, %rd10, %rd12;
	st.global.u32 	[%rd14], %r3;
	shr.u32 	%r5, %r3, 5;
	add.s64 	%rd15, %rd9, %rd12;
	st.global.u32 	[%rd15], %r5;
	add.s64 	%rd16, %rd8, %rd12;
	st.global.u32 	[%rd16], %r4;
	// begin inline asm
	mov.u64 	%rd1, %clock64;
	// end inline asm
	mul.wide.u32 	%rd17, %r4, 8;
	add.s64 	%rd18, %rd7, %rd17;
	st.global.u64 	[%rd18], %rd1;
	ret;

}


// ===== COMPILED SASS (sm_100) =====

	.target	sm_100

	.elftype	@"ET_EXEC"


//--------------------- .note.nv.tkinfo           --------------------------
	.section	.note.nv.tkinfo,"",@"SHT_NOTE"
	.sectionflags	@"SHF_NOTE_NV_TKINFO"
	.tkinfo
        /*0018*/ 	.word	0x00000002
        /*0030*/ 	.string	""
        /*0030*/ 	.string	"ptxas"
        /*0030*/ 	.string	"Cuda compilation tools, release 13.0, V13.0.88"
        /*0030*/ 	.string	"Build cuda_13.0.r13.0/compiler.36424714_0"
        /*0030*/ 	.string	"-arch sm_100 -m 64 "



//--------------------- .note.nv.cuinfo           --------------------------
	.section	.note.nv.cuinfo,"",@"SHT_NOTE"
	.sectionflags	@"SHF_NOTE_NV_CUINFO"
        /*0018*/ 	.short	0x0002
        /*001a*/ 	.short	0x0064
        /*001c*/ 	.short	0x0082
	.zero		2


//--------------------- .nv.info                  --------------------------
	.section	.nv.info,"",@"SHT_CUDA_INFO"
	.align	4


	//----- nvinfo : EIATTR_REGCOUNT
	.align		4
        /*0000*/ 	.byte	0x04, 0x2f
        /*0002*/ 	.short	(.L_1 - .L_0)
	.align		4
.L_0:
        /*0004*/ 	.word	index@(_Z13what_is_my_idiPjS_S_S_Pl)
        /*0008*/ 	.word	0x00000014


	//----- nvinfo : EIATTR_FRAME_SIZE
	.align		4
.L_1:
        /*000c*/ 	.byte	0x04, 0x11
        /*000e*/ 	.short	(.L_3 - .L_2)
	.align		4
.L_2:
        /*0010*/ 	.word	index@(_Z13what_is_my_idiPjS_S_S_Pl)
        /*0014*/ 	.word	0x00000000


	//----- nvinfo : EIATTR_MIN_STACK_SIZE
	.align		4
.L_3:
        /*0018*/ 	.byte	0x04, 0x12
        /*001a*/ 	.short	(.L_5 - .L_4)
	.align		4
.L_4:
        /*001c*/ 	.word	index@(_Z13what_is_my_idiPjS_S_S_Pl)
        /*0020*/ 	.word	0x00000000
.L_5:


//--------------------- .nv.compat                --------------------------
	.section	.nv.compat,"",@"SHT_CUDA_COMPAT_INFO"
	.align	4
        /*0000*/ 	.byte	0x02, 0x09, 0x00, 0x00, 0x02, 0x02, 0x01, 0x00, 0x02, 0x05, 0x05, 0x00, 0x03, 0x07, 0x01, 0x01
        /*0010*/ 	.byte	0x02, 0x03, 0x00, 0x00, 0x02, 0x06, 0x01, 0x00, 0x04, 0x0b, 0x08, 0x00, 0x09, 0x00, 0x00, 0x00
        /*0020*/ 	.byte	0x00, 0x00, 0x00, 0x00


//--------------------- .nv.info._Z13what_is_my_idiPjS_S_S_Pl --------------------------
	.section	.nv.info._Z13what_is_my_idiPjS_S_S_Pl,"",@"SHT_CUDA_INFO"
	.sectionflags	@""
	.align	4


	//----- nvinfo : EIATTR_CUDA_API_VERSION
	.align		4
        /*0000*/ 	.byte	0x04, 0x37
        /*0002*/ 	.short	(.L_7 - .L_6)
.L_6:
        /*0004*/ 	.word	0x00000082


	//----- nvinfo : EIATTR_KPARAM_INFO
	.align		4
.L_7:
        /*0008*/ 	.byte	0x04, 0x17
        /*000a*/ 	.short	(.L_9 - .L_8)
.L_8:
        /*000c*/ 	.word	0x00000000
        /*0010*/ 	.short	0x0005
        /*0012*/ 	.short	0x0028
        /*0014*/ 	.byte	0x00, 0xf5, 0x21, 0x00


	//----- nvinfo : EIATTR_KPARAM_INFO
	.align		4
.L_9:
        /*0018*/ 	.byte	0x04, 0x17
        /*001a*/ 	.short	(.L_11 - .L_10)
.L_10:
        /*001c*/ 	.word	0x00000000
        /*0020*/ 	.short	0x0004
        /*0022*/ 	.short	0x0020
        /*0024*/ 	.byte	0x00, 0xf5, 0x21, 0x00


	//----- nvinfo : EIATTR_KPARAM_INFO
	.align		4
.L_11:
        /*0028*/ 	.byte	0x04, 0x17
        /*002a*/ 	.short	(.L_13 - .L_12)
.L_12:
        /*002c*/ 	.word	0x00000000
        /*0030*/ 	.short	0x0003
        /*0032*/ 	.short	0x0018
        /*0034*/ 	.byte	0x00, 0xf5, 0x21, 0x00


	//----- nvinfo : EIATTR_KPARAM_INFO
	.align		4
.L_13:
        /*0038*/ 	.byte	0x04, 0x17
        /*003a*/ 	.short	(.L_15 - .L_14)
.L_14:
        /*003c*/ 	.word	0x00000000
        /*0040*/ 	.short	0x0002
        /*0042*/ 	.short	0x0010
        /*0044*/ 	.byte	0x00, 0xf5, 0x21, 0x00


	//----- nvinfo : EIATTR_KPARAM_INFO
	.align		4
.L_15:
        /*0048*/ 	.byte	0x04, 0x17
        /*004a*/ 	.short	(.L_17 - .L_16)
.L_16:
        /*004c*/ 	.word	0x00000000
        /*0050*/ 	.short	0x0001
        /*0052*/ 	.short	0x0008
        /*0054*/ 	.byte	0x00, 0xf5, 0x21, 0x00


	//----- nvinfo : EIATTR_KPARAM_INFO
	.align		4
.L_17:
        /*0058*/ 	.byte	0x04, 0x17
        /*005a*/ 	.short	(.L_19 - .L_18)
.L_18:
        /*005c*/ 	.word	0x00000000
        /*0060*/ 	.short	0x0000
        /*0062*/ 	.short	0x0000
        /*0064*/ 	.byte	0x00, 0xf0, 0x11, 0x00


	//----- nvinfo : EIATTR_SPARSE_MMA_MASK
	.align		4
.L_19:
        /*0068*/ 	.byte	0x03, 0x50
        /*006a*/ 	.short	0x0000


	//----- nvinfo : EIATTR_MAXREG_COUNT
	.align		4
        /*006c*/ 	.byte	0x03, 0x1b
        /*006e*/ 	.short	0x00ff


	//----- nvinfo : EIATTR_MERCURY_ISA_VERSION
	.align		4
        /*0070*/ 	.byte	0x03, 0x5f
        /*0072*/ 	.short	0x0101


	//----- nvinfo : EIATTR_VRC_CTA_INIT_COUNT
	.align		4
        /*0074*/ 	.byte	0x02, 0x4a
	.zero		1
	.zero		1


	//----- nvinfo : EIATTR_EXIT_INSTR_OFFSETS
	.align		4
        /*0078*/ 	.byte	0x04, 0x1c
        /*007a*/ 	.short	(.L_21 - .L_20)


	//   ....[0]....
.L_20:
        /*007c*/ 	.word	0x00000170


	//----- nvinfo : EIATTR_CBANK_PARAM_SIZE
	.align		4
.L_21:
        /*0080*/ 	.byte	0x03, 0x19
        /*0082*/ 	.short	0x0030


	//----- nvinfo : EIATTR_PARAM_CBANK
	.align		4
        /*0084*/ 	.byte	0x04, 0x0a
        /*0086*/ 	.short	(.L_23 - .L_22)
	.align		4
.L_22:
        /*0088*/ 	.word	index@(.nv.constant0._Z13what_is_my_idiPjS_S_S_Pl)
        /*008c*/ 	.short	0x0380
        /*008e*/ 	.short	0x0030


	//----- nvinfo : EIATTR_SW_WAR
	.align		4
.L_23:
        /*0090*/ 	.byte	0x04, 0x36
        /*0092*/ 	.short	(.L_25 - .L_24)
.L_24:
        /*0094*/ 	.word	0x00000008
.L_25:


//--------------------- .nv.callgraph             --------------------------
	.section	.nv.callgraph,"",@"SHT_CUDA_CALLGRAPH"
	.align	4
	.sectionentsize	8
	.align		4
        /*0000*/ 	.word	0x00000000
	.align		4
        /*0004*/ 	.word	0xffffffff
	.align		4
        /*0008*/ 	.word	0x00000000
	.align		4
        /*000c*/ 	.word	0xfffffffe
	.align		4
        /*0010*/ 	.word	0x00000000
	.align		4
        /*0014*/ 	.word	0xfffffffd
	.align		4
        /*0018*/ 	.word	0x00000000
	.align		4
        /*001c*/ 	.word	0xfffffffc


//--------------------- .text._Z13what_is_my_idiPjS_S_S_Pl --------------------------
	.section	.text._Z13what_is_my_idiPjS_S_S_Pl,"ax",@progbits
	.align	128
        .global         _Z13what_is_my_idiPjS_S_S_Pl
        .type           _Z13what_is_my_idiPjS_S_S_Pl,@function
        .size           _Z13what_is_my_idiPjS_S_S_Pl,(.L_x_1 - _Z13what_is_my_idiPjS_S_S_Pl)
        .other          _Z13what_is_my_idiPjS_S_S_Pl,@"STO_CUDA_ENTRY STV_DEFAULT"
_Z13what_is_my_idiPjS_S_S_Pl:
.text._Z13what_is_my_idiPjS_S_S_Pl:
[----:B------:R-:W-:Y:S01]  /*0000*/  LDC R1, c[0x0][0x37c] ;  /* 0x0000df00ff017b82 */ /* 0x000fe20000000800 */
[----:B------:R-:W0:Y:S07]  /*0010*/  S2R R17, SR_CTAID.X ;  /* 0x0000000000117919 */ /* 0x000e2e0000002500 */
[----:B------:R-:W1:Y:S01]  /*0020*/  LDC.64 R2, c[0x0][0x388] ;  /* 0x0000e200ff027b82 */ /* 0x000e620000000a00 */
[----:B------:R-:W0:Y:S01]  /*0030*/  LDCU UR6, c[0x0][0x360] ;  /* 0x00006c00ff0677ac */ /* 0x000e220008000800 */
[----:B------:R-:W0:Y:S01]  /*0040*/  S2R R0, SR_TID.X ;  /* 0x0000000000007919 */ /* 0x000e220000002100 */
[----:B------:R-:W2:Y:S05]  /*0050*/  LDCU.64 UR4, c[0x0][0x358] ;  /* 0x00006b00ff0477ac */ /* 0x000eaa0008000a00 */
[----:B------:R-:W3:Y:S08]  /*0060*/  LDC.64 R4, c[0x0][0x390] ;  /* 0x0000e400ff047b82 */ /* 0x000ef00000000a00 */
[----:B------:R-:W4:Y:S08]  /*0070*/  LDC.64 R6, c[0x0][0x398] ;  /* 0x0000e600ff067b82 */ /* 0x000f300000000a00 */
[----:B------:R-:W5:Y:S08]  /*0080*/  LDC.64 R8, c[0x0][0x3a0] ;  /* 0x0000e800ff087b82 */ /* 0x000f700000000a00 */
[----:B------:R-:W5:Y:S01]  /*0090*/  LDC.64 R10, c[0x0][0x3a8] ;  /* 0x0000ea00ff0a7b82 */ /* 0x000f620000000a00 */
[--C-:B0-----:R-:W-:Y:S01]  /*00a0*/  IMAD R13, R17, UR6, R0.reuse ;  /* 0x00000006110d7c24 */ /* 0x101fe2000f8e0200 */
[----:B------:R-:W-:-:S03]  /*00b0*/  SHF.R.U32.HI R15, RZ, 0x5, R0 ;  /* 0x00000005ff0f7819 */ /* 0x000fc60000011600 */
[----:B-1----:R-:W-:-:S04]  /*00c0*/  IMAD.WIDE.U32 R2, R13, 0x4, R2 ;  /* 0x000000040d027825 */ /* 0x002fc800078e0002 */
[C---:B---3--:R-:W-:Y:S01]  /*00d0*/  IMAD.WIDE.U32 R4, R13.reuse, 0x4, R4 ;  /* 0x000000040d047825 */ /* 0x048fe200078e0004 */
[----:B--2---:R-:W-:Y:S03]  /*00e0*/  STG.E desc[UR4][R2.64], R17 ;  /* 0x0000001102007986 */ /* 0x004fe6000c101904 */
[C---:B----4-:R-:W-:Y:S01]  /*00f0*/  IMAD.WIDE.U32 R6, R13.reuse, 0x4, R6 ;  /* 0x000000040d067825 */ /* 0x050fe200078e0006 */
[----:B------:R0:W-:Y:S03]  /*0100*/  STG.E desc[UR4][R4.64], R0 ;  /* 0x0000000004007986 */ /* 0x0001e6000c101904 */
[C---:B-----5:R-:W-:Y:S01]  /*0110*/  IMAD.WIDE.U32 R8, R13.reuse, 0x4, R8 ;  /* 0x000000040d087825 */ /* 0x060fe200078e0008 */
[----:B------:R-:W-:Y:S04]  /*0120*/  STG.E desc[UR4][R6.64], R15 ;  /* 0x0000000f06007986 */ /* 0x000fe8000c101904 */
[----:B------:R-:W-:Y:S01]  /*0130*/  STG.E desc[UR4][R8.64], R13 ;  /* 0x0000000d08007986 */ /* 0x000fe2000c101904 */
[----:B0-----:R-:W-:Y:S01]  /*0140*/  CS2R R4, SR_CLOCKLO ;  /* 0x0000000000047805 */ /* 0x001fe20000015000 */
[----:B------:R-:W-:-:S05]  /*0150*/  IMAD.WIDE.U32 R2, R13, 0x8, R10 ;  /* 0x000000080d027825 */ /* 0x000fca00078e000a */
[----:B------:R-:W-:Y:S01]  /*0160*/  STG.E.64 desc[UR4][R2.64], R4 ;  /* 0x0000000402007986 */ /* 0x000fe2000c101b04 */
[----:B------:R-:W-:Y:S05]  /*0170*/  EXIT ;  /* 0x000000000000794d */ /* 0x000fea0003800000 */
.L_x_0:
[----:B------:R-:W-:-:S00]  /*0180*/  BRA `(.L_x_0) ;  /* 0xfffffffc00fc7947 */ /* 0x000fc0000383ffff */
[----:B------:R-:W-:-:S00]  /*0190*/  NOP ;  /* 0x0000000000007918 */ /* 0x000fc00000000000 */
        /* <DEDUP_REMOVED lines=14> */
.L_x_1:


//--------------------- .nv.shared.reserved.0     --------------------------
	.section	.nv.shared.reserved.0,"aw",@nobits
	.weak		__nv_reservedSMEM_offset_0_alias
	.size		__nv_reservedSMEM_offset_0_alias, 0, 64
	.other		__nv_reservedSMEM_offset_0_alias,@"STO_CUDA_RESERVED_SHARED STV_DEFAULT"
__nv_reservedSMEM_offset_0_alias:
	.zero		0
	.zero		64


//--------------------- .nv.constant0._Z13what_is_my_idiPjS_S_S_Pl --------------------------
	.section	.nv.constant0._Z13what_is_my_idiPjS_S_S_Pl,"a",@progbits
	.sectionflags	@""
	.align	4
.nv.constant0._Z13what_is_my_idiPjS_S_S_Pl:
	.zero		944


//--------------------- SYMBOLS --------------------------

	.type		.nv.reservedSmem.offset0,@object
	.size		.nv.reservedSmem.offset0,0x4
